//
// Generated by NVIDIA NVVM Compiler
//
// Compiler Build ID: CL-36424714
// Cuda compilation tools, release 13.0, V13.0.88
// Based on NVVM 20.0.0
//

.version 9.0
.target sm_100
.address_size 64

	// .globl	_Z16histogram_kernelPKcjiiPj
.extern .shared .align 16 .b8 shared_hist[];

.visible .entry _Z16histogram_kernelPKcjiiPj(
	.param .u64 .ptr .align 1 _Z16histogram_kernelPKcjiiPj_param_0,
	.param .u32 _Z16histogram_kernelPKcjiiPj_param_1,
	.param .u32 _Z16histogram_kernelPKcjiiPj_param_2,
	.param .u32 _Z16histogram_kernelPKcjiiPj_param_3,
	.param .u64 .ptr .align 1 _Z16histogram_kernelPKcjiiPj_param_4
)
{
	.reg .pred 	%p<10>;
	.reg .b32 	%r<36>;
	.reg .b64 	%rd<9>;

	ld.param.u64 	%rd3, [_Z16histogram_kernelPKcjiiPj_param_0];
	ld.param.u32 	%r14, [_Z16histogram_kernelPKcjiiPj_param_1];
	ld.param.u32 	%r15, [_Z16histogram_kernelPKcjiiPj_param_2];
	ld.param.u32 	%r16, [_Z16histogram_kernelPKcjiiPj_param_3];
	ld.param.u64 	%rd4, [_Z16histogram_kernelPKcjiiPj_param_4];
	sub.s32 	%r1, %r16, %r15;
	mov.u32 	%r35, %tid.x;
	setp.gt.s32 	%p1, %r35, %r1;
	@%p1 bra 	$L__BB0_3;
	mov.u32 	%r3, %ntid.x;
	mov.u32 	%r33, %r35;
$L__BB0_2:
	shl.b32 	%r17, %r33, 2;
	mov.u32 	%r18, shared_hist;
	add.s32 	%r19, %r18, %r17;
	mov.b32 	%r20, 0;
	st.shared.u32 	[%r19], %r20;
	add.s32 	%r33, %r33, %r3;
	setp.le.s32 	%p2, %r33, %r1;
	@%p2 bra 	$L__BB0_2;
$L__BB0_3:
	bar.sync 	0;
	mov.u32 	%r21, %ctaid.x;
	mov.u32 	%r6, %ntid.x;
	mad.lo.s32 	%r34, %r21, %r6, %r35;
	setp.ge.u32 	%p3, %r34, %r14;
	@%p3 bra 	$L__BB0_8;
	cvta.to.global.u64 	%rd1, %rd3;
	mov.u32 	%r22, %nctaid.x;
	mul.lo.s32 	%r8, %r6, %r22;
$L__BB0_5:
	cvt.u64.u32 	%rd5, %r34;
	add.s64 	%rd6, %rd1, %rd5;
	ld.global.u8 	%r10, [%rd6];
	setp.lt.s32 	%p4, %r10, %r15;
	setp.lt.s32 	%p5, %r16, %r10;
	or.pred  	%p6, %p4, %p5;
	@%p6 bra 	$L__BB0_7;
	sub.s32 	%r23, %r10, %r15;
	shl.b32 	%r24, %r23, 2;
	mov.u32 	%r25, shared_hist;
	add.s32 	%r26, %r25, %r24;
	atom.shared.add.u32 	%r27, [%r26], 1;
$L__BB0_7:
	add.s32 	%r34, %r34, %r8;
	setp.lt.u32 	%p7, %r34, %r14;
	@%p7 bra 	$L__BB0_5;
$L__BB0_8:
	setp.gt.s32 	%p8, %r35, %r1;
	bar.sync 	0;
	@%p8 bra 	$L__BB0_11;
	cvta.to.global.u64 	%rd2, %rd4;
	mov.u32 	%r29, shared_hist;
$L__BB0_10:
	mul.wide.s32 	%rd7, %r35, 4;
	add.s64 	%rd8, %rd2, %rd7;
	shl.b32 	%r28, %r35, 2;
	add.s32 	%r30, %r29, %r28;
	ld.shared.u32 	%r31, [%r30];
	atom.global.add.u32 	%r32, [%rd8], %r31;
	add.s32 	%r35, %r35, %r6;
	setp.le.s32 	%p9, %r35, %r1;
	@%p9 bra 	$L__BB0_10;
$L__BB0_11:
	ret;

}


// ===== COMPILED SASS (sm_100) =====

	.target	sm_100

	.elftype	@"ET_EXEC"


//--------------------- .note.nv.tkinfo           --------------------------
	.section	.note.nv.tkinfo,"",@"SHT_NOTE"
	.sectionflags	@"SHF_NOTE_NV_TKINFO"
	.tkinfo
        /*0018*/ 	.word	0x00000002
        /*0030*/ 	.string	""
        /*0030*/ 	.string	"ptxas"
        /*0030*/ 	.string	"Cuda compilation tools, release 13.0, V13.0.88"
        /*0030*/ 	.string	"Build cuda_13.0.r13.0/compiler.36424714_0"
        /*0030*/ 	.string	"-arch sm_100 -m 64 "



//--------------------- .note.nv.cuinfo           --------------------------
	.section	.note.nv.cuinfo,"",@"SHT_NOTE"
	.sectionflags	@"SHF_NOTE_NV_CUINFO"
        /*0018*/ 	.short	0x0002
        /*001a*/ 	.short	0x0064
        /*001c*/ 	.short	0x0082
	.zero		2


//--------------------- .nv.info                  --------------------------
	.section	.nv.info,"",@"SHT_CUDA_INFO"
	.align	4


	//----- nvinfo : EIATTR_REGCOUNT
	.align		4
        /*0000*/ 	.byte	0x04, 0x2f
        /*0002*/ 	.short	(.L_1 - .L_0)
	.align		4
.L_0:
        /*0004*/ 	.word	index@(_Z16histogram_kernelPKcjiiPj)
        /*0008*/ 	.word	0x0000000e


	//----- nvinfo : EIATTR_FRAME_SIZE
	.align		4
.L_1:
        /*000c*/ 	.byte	0x04, 0x11
        /*000e*/ 	.short	(.L_3 - .L_2)
	.align		4
.L_2:
        /*0010*/ 	.word	index@(_Z16histogram_kernelPKcjiiPj)
        /*0014*/ 	.word	0x00000000


	//----- nvinfo : EIATTR_MIN_STACK_SIZE
	.align		4
.L_3:
        /*0018*/ 	.byte	0x04, 0x12
        /*001a*/ 	.short	(.L_5 - .L_4)
	.align		4
.L_4:
        /*001c*/ 	.word	index@(_Z16histogram_kernelPKcjiiPj)
        /*0020*/ 	.word	0x00000000
.L_5:


//--------------------- .nv.compat                --------------------------
	.section	.nv.compat,"",@"SHT_CUDA_COMPAT_INFO"
	.align	4
        /*0000*/ 	.byte	0x02, 0x09, 0x00, 0x00, 0x02, 0x02, 0x01, 0x00, 0x02, 0x05, 0x05, 0x00, 0x03, 0x07, 0x01, 0x01
        /*0010*/ 	.byte	0x02, 0x03, 0x00, 0x00, 0x02, 0x06, 0x01, 0x00, 0x04, 0x0b, 0x08, 0x00, 0x09, 0x00, 0x00, 0x00
        /*0020*/ 	.byte	0x00, 0x00, 0x00, 0x00


//--------------------- .nv.info._Z16histogram_kernelPKcjiiPj --------------------------
	.section	.nv.info._Z16histogram_kernelPKcjiiPj,"",@"SHT_CUDA_INFO"
	.sectionflags	@""
	.align	4


	//----- nvinfo : EIATTR_CUDA_API_VERSION
	.align		4
        /*0000*/ 	.byte	0x04, 0x37
        /*0002*/ 	.short	(.L_7 - .L_6)
.L_6:
        /*0004*/ 	.word	0x00000082


	//----- nvinfo : EIATTR_KPARAM_INFO
	.align		4
.L_7:
        /*0008*/ 	.byte	0x04, 0x17
        /*000a*/ 	.short	(.L_9 - .L_8)
.L_8:
        /*000c*/ 	.word	0x00000000
        /*0010*/ 	.short	0x0004
        /*0012*/ 	.short	0x0018
        /*0014*/ 	.byte	0x00, 0xf5, 0x21, 0x00


	//----- nvinfo : EIATTR_KPARAM_INFO
	.align		4
.L_9:
        /*0018*/ 	.byte	0x04, 0x17
        /*001a*/ 	.short	(.L_11 - .L_10)
.L_10:
        /*001c*/ 	.word	0x00000000
        /*0020*/ 	.short	0x0003
        /*0022*/ 	.short	0x0010
        /*0024*/ 	.byte	0x00, 0xf0, 0x11, 0x00


	//----- nvinfo : EIATTR_KPARAM_INFO
	.align		4
.L_11:
        /*0028*/ 	.byte	0x04, 0x17
        /*002a*/ 	.short	(.L_13 - .L_12)
.L_12:
        /*002c*/ 	.word	0x00000000
        /*0030*/ 	.short	0x0002
        /*0032*/ 	.short	0x000c
        /*0034*/ 	.byte	0x00, 0xf0, 0x11, 0x00


	//----- nvinfo : EIATTR_KPARAM_INFO
	.align		4
.L_13:
        /*0038*/ 	.byte	0x04, 0x17
        /*003a*/ 	.short	(.L_15 - .L_14)
.L_14:
        /*003c*/ 	.word	0x00000000
        /*0040*/ 	.short	0x0001
        /*0042*/ 	.short	0x0008
        /*0044*/ 	.byte	0x00, 0xf0, 0x11, 0x00


	//----- nvinfo : EIATTR_KPARAM_INFO
	.align		4
.L_15:
        /*0048*/ 	.byte	0x04, 0x17
        /*004a*/ 	.short	(.L_17 - .L_16)
.L_16:
        /*004c*/ 	.word	0x00000000
        /*0050*/ 	.short	0x0000
        /*0052*/ 	.short	0x0000
        /*0054*/ 	.byte	0x00, 0xf5, 0x21, 0x00


	//----- nvinfo : EIATTR_SPARSE_MMA_MASK
	.align		4
.L_17:
        /*0058*/ 	.byte	0x03, 0x50
        /*005a*/ 	.short	0x0000


	//----- nvinfo : EIATTR_MAXREG_COUNT
	.align		4
        /*005c*/ 	.byte	0x03, 0x1b
        /*005e*/ 	.short	0x00ff


	//----- nvinfo : EIATTR_NUM_BARRIERS
	.align		4
        /*0060*/ 	.byte	0x02, 0x4c
        /*0062*/ 	.byte	0x01
	.zero		1


	//----- nvinfo : EIATTR_MERCURY_ISA_VERSION
	.align		4
        /*0064*/ 	.byte	0x03, 0x5f
        /*0066*/ 	.short	0x0101


	//----- nvinfo : EIATTR_VRC_CTA_INIT_COUNT
	.align		4
        /*0068*/ 	.byte	0x02, 0x4a
	.zero		1
	.zero		1


	//----- nvinfo : EIATTR_EXIT_INSTR_OFFSETS
	.align		4
        /*006c*/ 	.byte	0x04, 0x1c
        /*006e*/ 	.short	(.L_19 - .L_18)


	//   ....[0]....
.L_18:
        /*0070*/ 	.word	0x00000350


	//   ....[1]....
        /*0074*/ 	.word	0x00000410


	//----- nvinfo : EIATTR_CRS_STACK_SIZE
	.align		4
.L_19:
        /*0078*/ 	.byte	0x04, 0x1e
        /*007a*/ 	.short	(.L_21 - .L_20)
.L_20:
        /*007c*/ 	.word	0x00000000


	//----- nvinfo : EIATTR_CBANK_PARAM_SIZE
	.align		4
.L_21:
        /*0080*/ 	.byte	0x03, 0x19
        /*0082*/ 	.short	0x0020


	//----- nvinfo : EIATTR_PARAM_CBANK
	.align		4
        /*0084*/ 	.byte	0x04, 0x0a
        /*0086*/ 	.short	(.L_23 - .L_22)
	.align		4
.L_22:
        /*0088*/ 	.word	index@(.nv.constant0._Z16histogram_kernelPKcjiiPj)
        /*008c*/ 	.short	0x0380
        /*008e*/ 	.short	0x0020


	//----- nvinfo : EIATTR_SW_WAR
	.align		4
.L_23:
        /*0090*/ 	.byte	0x04, 0x36
        /*0092*/ 	.short	(.L_25 - .L_24)
.L_24:
        /*0094*/ 	.word	0x00000008
.L_25:


//--------------------- .nv.callgraph             --------------------------
	.section	.nv.callgraph,"",@"SHT_CUDA_CALLGRAPH"
	.align	4
	.sectionentsize	8
	.align		4
        /*0000*/ 	.word	0x00000000
	.align		4
        /*0004*/ 	.word	0xffffffff
	.align		4
        /*0008*/ 	.word	0x00000000
	.align		4
        /*000c*/ 	.word	0xfffffffe
	.align		4
        /*0010*/ 	.word	0x00000000
	.align		4
        /*0014*/ 	.word	0xfffffffd
	.align		4
        /*0018*/ 	.word	0x00000000
	.align		4
        /*001c*/ 	.word	0xfffffffc


//--------------------- .text._Z16histogram_kernelPKcjiiPj --------------------------
	.section	.text._Z16histogram_kernelPKcjiiPj,"ax",@progbits
	.align	128
        .global         _Z16histogram_kernelPKcjiiPj
        .type           _Z16histogram_kernelPKcjiiPj,@function
        .size           _Z16histogram_kernelPKcjiiPj,(.L_x_10 - _Z16histogram_kernelPKcjiiPj)
        .other          _Z16histogram_kernelPKcjiiPj,@"STO_CUDA_ENTRY STV_DEFAULT"
_Z16histogram_kernelPKcjiiPj:
.text._Z16histogram_kernelPKcjiiPj:
[----:B------:R-:W-:Y:S01]  /*0000*/  LDC R1, c[0x0][0x37c] ;  /* 0x0000df00ff017b82 */ /* 0x000fe20000000800 */
[----:B------:R-:W0:Y:S01]  /*0010*/  S2R R7, SR_TID.X ;  /* 0x0000000000077919 */ /* 0x000e220000002100 */
[----:B------:R-:W1:Y:S01]  /*0020*/  LDCU UR4, c[0x0][0x390] ;  /* 0x00007200ff0477ac */ /* 0x000e620008000800 */
[----:B------:R-:W-:Y:S01]  /*0030*/  BSSY.RECONVERGENT B0, `(.L_x_0) ;  /* 0x000000f000007945 */ /* 0x000fe20003800200 */
[----:B------:R-:W1:Y:S02]  /*0040*/  LDCU UR5, c[0x0][0x38c] ;  /* 0x00007180ff0577ac */ /* 0x000e640008000800 */
[----:B-1----:R-:W-:-:S06]  /*0050*/  UIADD3 UR4, UPT, UPT, UR4, -UR5, URZ ;  /* 0x8000000504047290 */ /* 0x002fcc000fffe0ff */
[----:B0-----:R-:W-:-:S13]  /*0060*/  ISETP.GT.AND P0, PT, R7, UR4, PT ;  /* 0x0000000407007c0c */ /* 0x001fda000bf04270 */
[----:B------:R-:W-:Y:S05]  /*0070*/  @P0 BRA `(.L_x_1) ;  /* 0x0000000000280947 */ /* 0x000fea0003800000 */
[----:B------:R-:W0:Y:S01]  /*0080*/  S2R R3, SR_CgaCtaId ;  /* 0x0000000000037919 */ /* 0x000e220000008800 */
[----:B------:R-:W1:Y:S01]  /*0090*/  LDC R5, c[0x0][0x360] ;  /* 0x0000d800ff057b82 */ /* 0x000e620000000800 */
[----:B------:R-:W-:Y:S01]  /*00a0*/  MOV R2, 0x400 ;  /* 0x0000040000027802 */ /* 0x000fe20000000f00 */
[----:B------:R-:W-:-:S03]  /*00b0*/  IMAD.MOV.U32 R0, RZ, RZ, R7 ;  /* 0x000000ffff007224 */ /* 0x000fc600078e0007 */
[----:B0-----:R-:W-:-:S07]  /*00c0*/  LEA R3, R3, R2, 0x18 ;  /* 0x0000000203037211 */ /* 0x001fce00078ec0ff */
.L_x_2:
[----:B------:R-:W-:Y:S02]  /*00d0*/  IMAD R2, R0, 0x4, R3 ;  /* 0x0000000400027824 */ /* 0x000fe400078e0203 */
[----:B-1----:R-:W-:-:S03]  /*00e0*/  IMAD.IADD R0, R5, 0x1, R0 ;  /* 0x0000000105007824 */ /* 0x002fc600078e0200 */
[----:B------:R0:W-:Y:S02]  /*00f0*/  STS [R2], RZ ;  /* 0x000000ff02007388 */ /* 0x0001e40000000800 */
[----:B------:R-:W-:-:S13]  /*0100*/  ISETP.GT.AND P0, PT, R0, UR4, PT ;  /* 0x0000000400007c0c */ /* 0x000fda000bf04270 */
[----:B0-----:R-:W-:Y:S05]  /*0110*/  @!P0 BRA `(.L_x_2) ;  /* 0xfffffffc00ec8947 */ /* 0x001fea000383ffff */
.L_x_1:
[----:B------:R-:W-:Y:S05]  /*0120*/  BSYNC.RECONVERGENT B0 ;  /* 0x0000000000007941 */ /* 0x000fea0003800200 */
.L_x_0:
[----:B------:R-:W0:Y:S01]  /*0130*/  S2UR UR5, SR_CTAID.X ;  /* 0x00000000000579c3 */ /* 0x000e220000002500 */
[----:B------:R-:W1:Y:S01]  /*0140*/  LDCU UR6, c[0x0][0x388] ;  /* 0x00007100ff0677ac */ /* 0x000e620008000800 */
[----:B------:R-:W-:Y:S01]  /*0150*/  BSSY.RECONVERGENT B0, `(.L_x_3) ;  /* 0x000001d000007945 */ /* 0x000fe20003800200 */
[----:B------:R-:W2:Y:S05]  /*0160*/  LDCU.64 UR8, c[0x0][0x358] ;  /* 0x00006b00ff0877ac */ /* 0x000eaa0008000a00 */
[----:B------:R-:W0:Y:S01]  /*0170*/  LDC R6, c[0x0][0x360] ;  /* 0x0000d800ff067b82 */ /* 0x000e220000000800 */
[----:B------:R-:W3:Y:S01]  /*0180*/  LDCU UR7, c[0x0][0x390] ;  /* 0x00007200ff0777ac */ /* 0x000ee20008000800 */
[----:B0-----:R-:W-:-:S06]  /*0190*/  IMAD R0, R6, UR5, R7 ;  /* 0x0000000506007c24 */ /* 0x001fcc000f8e0207 */
[----:B------:R-:W-:Y:S01]  /*01a0*/  BAR.SYNC.DEFER_BLOCKING 0x0 ;  /* 0x0000000000007b1d */ /* 0x000fe20000010000 */
[----:B-1----:R-:W-:-:S13]  /*01b0*/  ISETP.GE.U32.AND P0, PT, R0, UR6, PT ;  /* 0x0000000600007c0c */ /* 0x002fda000bf06070 */
[----:B--23--:R-:W-:Y:S05]  /*01c0*/  @P0 BRA `(.L_x_4) ;  /* 0x0000000000540947 */ /* 0x00cfea0003800000 */
[----:B------:R-:W0:Y:S01]  /*01d0*/  LDC.64 R8, c[0x0][0x380] ;  /* 0x0000e000ff087b82 */ /* 0x000e220000000a00 */
[----:B------:R-:W1:Y:S07]  /*01e0*/  LDCU UR5, c[0x0][0x370] ;  /* 0x00006e00ff0577ac */ /* 0x000e6e0008000800 */
[----:B------:R-:W2:Y:S01]  /*01f0*/  LDC.64 R10, c[0x0][0x388] ;  /* 0x0000e200ff0a7b82 */ /* 0x000ea20000000a00 */
[----:B-1----:R-:W-:-:S07]  /*0200*/  IMAD R5, R6, UR5, RZ ;  /* 0x0000000506057c24 */ /* 0x002fce000f8e02ff */
.L_x_7:
[----:B0-----:R-:W-:-:S05]  /*0210*/  IADD3 R2, P0, PT, R0, R8, RZ ;  /* 0x0000000800027210 */ /* 0x001fca0007f1e0ff */
[----:B------:R-:W-:-:S05]  /*0220*/  IMAD.X R3, RZ, RZ, R9, P0 ;  /* 0x000000ffff037224 */ /* 0x000fca00000e0609 */
[----:B------:R-:W3:Y:S01]  /*0230*/  LDG.E.U8 R2, desc[UR8][R2.64] ;  /* 0x0000000802027981 */ /* 0x000ee2000c1e1100 */
[----:B------:R-:W-:Y:S01]  /*0240*/  IMAD.IADD R0, R5, 0x1, R0 ;  /* 0x0000000105007824 */ /* 0x000fe200078e0200 */
[----:B------:R-:W-:Y:S04]  /*0250*/  BSSY.RECONVERGENT B1, `(.L_x_5) ;  /* 0x000000b000017945 */ /* 0x000fe80003800200 */
[----:B--2---:R-:W-:Y:S02]  /*0260*/  ISETP.GE.U32.AND P1, PT, R0, R10, PT ;  /* 0x0000000a0000720c */ /* 0x004fe40003f26070 */
[----:B---3--:R-:W-:-:S04]  /*0270*/  ISETP.GT.AND P0, PT, R2, UR7, PT ;  /* 0x0000000702007c0c */ /* 0x008fc8000bf04270 */
[----:B------:R-:W-:-:S13]  /*0280*/  ISETP.LT.OR P0, PT, R2, R11, P0 ;  /* 0x0000000b0200720c */ /* 0x000fda0000701670 */
[----:B------:R-:W-:Y:S05]  /*0290*/  @P0 BRA `(.L_x_6) ;  /* 0x0000000000180947 */ /* 0x000fea0003800000 */
[----:B------:R-:W0:Y:S01]  /*02a0*/  S2UR UR6, SR_CgaCtaId ;  /* 0x00000000000679c3 */ /* 0x000e220000008800 */
[----:B------:R-:W-:Y:S01]  /*02b0*/  UMOV UR5, 0x400 ;  /* 0x0000040000057882 */ /* 0x000fe20000000000 */
[----:B------:R-:W-:Y:S01]  /*02c0*/  IMAD.IADD R2, R2, 0x1, -R11 ;  /* 0x0000000102027824 */ /* 0x000fe200078e0a0b */
[----:B0-----:R-:W-:-:S06]  /*02d0*/  ULEA UR5, UR6, UR5, 0x18 ;  /* 0x0000000506057291 */ /* 0x001fcc000f8ec0ff */
[----:B------:R-:W-:-:S05]  /*02e0*/  LEA R2, R2, UR5, 0x2 ;  /* 0x0000000502027c11 */ /* 0x000fca000f8e10ff */
[----:B------:R0:W-:Y:S02]  /*02f0*/  ATOMS.POPC.INC.32 RZ, [R2+URZ] ;  /* 0x0000000002ff7f8c */ /* 0x0001e4000d8000ff */
.L_x_6:
[----:B------:R-:W-:Y:S05]  /*0300*/  BSYNC.RECONVERGENT B1 ;  /* 0x0000000000017941 */ /* 0x000fea0003800200 */
.L_x_5:
[----:B------:R-:W-:Y:S05]  /*0310*/  @!P1 BRA `(.L_x_7) ;  /* 0xfffffffc00bc9947 */ /* 0x000fea000383ffff */
.L_x_4:
[----:B------:R-:W-:Y:S05]  /*0320*/  BSYNC.RECONVERGENT B0 ;  /* 0x0000000000007941 */ /* 0x000fea0003800200 */
.L_x_3:
[----:B------:R-:W-:Y:S01]  /*0330*/  BAR.SYNC.DEFER_BLOCKING 0x0 ;  /* 0x0000000000007b1d */ /* 0x000fe20000010000 */
[----:B------:R-:W-:-:S13]  /*0340*/  ISETP.GT.AND P0, PT, R7, UR4, PT ;  /* 0x0000000407007c0c */ /* 0x000fda000bf04270 */
[----:B------:R-:W-:Y:S05]  /*0350*/  @P0 EXIT ;  /* 0x000000000000094d */ /* 0x000fea0003800000 */
[----:B------:R-:W1:Y:S01]  /*0360*/  S2UR UR6, SR_CgaCtaId ;  /* 0x00000000000679c3 */ /* 0x000e620000008800 */
[----:B------:R-:W-:-:S07]  /*0370*/  UMOV UR5, 0x400 ;  /* 0x0000040000057882 */ /* 0x000fce0000000000 */
[----:B------:R-:W2:Y:S01]  /*0380*/  LDC.64 R4, c[0x0][0x398] ;  /* 0x0000e600ff047b82 */ /* 0x000ea20000000a00 */
[----:B-1----:R-:W-:-:S12]  /*0390*/  ULEA UR5, UR6, UR5, 0x18 ;  /* 0x0000000506057291 */ /* 0x002fd8000f8ec0ff */
.L_x_8:
[C---:B------:R-:W-:Y:S01]  /*03a0*/  LEA R0, R7.reuse, UR5, 0x2 ;  /* 0x0000000507007c11 */ /* 0x040fe2000f8e10ff */
[----:B012---:R-:W-:-:S04]  /*03b0*/  IMAD.WIDE R2, R7, 0x4, R4 ;  /* 0x0000000407027825 */ /* 0x007fc800078e0204 */
[----:B------:R-:W0:Y:S01]  /*03c0*/  LDS R9, [R0] ;  /* 0x0000000000097984 */ /* 0x000e220000000800 */
[----:B------:R-:W-:-:S05]  /*03d0*/  IMAD.IADD R7, R6, 0x1, R7 ;  /* 0x0000000106077824 */ /* 0x000fca00078e0207 */
[----:B------:R-:W-:Y:S01]  /*03e0*/  ISETP.GT.AND P0, PT, R7, UR4, PT ;  /* 0x0000000407007c0c */ /* 0x000fe2000bf04270 */
[----:B0-----:R1:W-:-:S12]  /*03f0*/  REDG.E.ADD.STRONG.GPU desc[UR8][R2.64], R9 ;  /* 0x000000090200798e */ /* 0x0013d8000c12e108 */
[----:B------:R-:W-:Y:S05]  /*0400*/  @!P0 BRA `(.L_x_8) ;  /* 0xfffffffc00e48947 */ /* 0x000fea000383ffff */
[----:B------:R-:W-:Y:S05]  /*0410*/  EXIT ;  /* 0x000000000000794d */ /* 0x000fea0003800000 */
.L_x_9:
[----:B------:R-:W-:-:S00]  /*0420*/  BRA `(.L_x_9) ;  /* 0xfffffffc00fc7947 */ /* 0x000fc0000383ffff */
[----:B------:R-:W-:-:S00]  /*0430*/  NOP ;  /* 0x0000000000007918 */ /* 0x000fc00000000000 */
        /* <DEDUP_REMOVED lines=12> */
.L_x_10:


//--------------------- .nv.shared._Z16histogram_kernelPKcjiiPj --------------------------
	.section	.nv.shared._Z16histogram_kernelPKcjiiPj,"aw",@nobits
	.sectionflags	@""
	.align	16
	.zero		1024


//--------------------- .nv.shared.reserved.0     --------------------------
	.section	.nv.shared.reserved.0,"aw",@nobits
	.weak		__nv_reservedSMEM_offset_0_alias
	.size		__nv_reservedSMEM_offset_0_alias, 0, 64
	.other		__nv_reservedSMEM_offset_0_alias,@"STO_CUDA_RESERVED_SHARED STV_DEFAULT"
__nv_reservedSMEM_offset_0_alias:
	.zero		0
	.zero		64


//--------------------- .nv.constant0._Z16histogram_kernelPKcjiiPj --------------------------
	.section	.nv.constant0._Z16histogram_kernelPKcjiiPj,"a",@progbits
	.sectionflags	@""
	.align	4
.nv.constant0._Z16histogram_kernelPKcjiiPj:
	.zero		928


//--------------------- SYMBOLS --------------------------

	.type		.nv.reservedSmem.offset0,@object
	.size		.nv.reservedSmem.offset0,0x4
	.type		.nv.reservedSmem.cap,@object
	.size		.nv.reservedSmem.cap,0x4
